	.headerflags	@"EF_CUDA_TEXMODE_UNIFIED EF_CUDA_64BIT_ADDRESS EF_CUDA_ACCELERATORS EF_CUDA_SM90 EF_CUDA_VIRTUAL_SM(EF_CUDA_SM90)"
	.elftype	@"ET_EXEC"


//--------------------- .nv.info                  --------------------------
	.section	.nv.info,"",@"SHT_CUDA_INFO"
	.align	4


	//----- nvinfo : EIATTR_REGCOUNT
	.align		4
        /*0000*/ 	.byte	0x04, 0x2f
        /*0002*/ 	.short	(.L_1 - .L_0)
	.align		4
.L_0:
        /*0004*/ 	.word	index@(triton_poi_fused_convolution_27)
        /*0008*/ 	.word	0x0000000a


	//----- nvinfo : EIATTR_MIN_STACK_SIZE
	.align		4
.L_1:
        /*000c*/ 	.byte	0x04, 0x12
        /*000e*/ 	.short	(.L_3 - .L_2)
	.align		4
.L_2:
        /*0010*/ 	.word	index@(triton_poi_fused_convolution_27)
        /*0014*/ 	.word	0x00000000


	//----- nvinfo : EIATTR_FRAME_SIZE
	.align		4
.L_3:
        /*0018*/ 	.byte	0x04, 0x11
        /*001a*/ 	.short	(.L_5 - .L_4)
	.align		4
.L_4:
        /*001c*/ 	.word	index@(triton_poi_fused_convolution_27)
        /*0020*/ 	.word	0x00000000


	//----- nvinfo : EIATTR_MIN_STACK_SIZE
	.align		4
.L_5:
        /*0024*/ 	.byte	0x04, 0x12
        /*0026*/ 	.short	(.L_7 - .L_6)
	.align		4
.L_6:
        /*0028*/ 	.word	index@(triton_poi_fused_convolution_27)
        /*002c*/ 	.word	0x00000000
.L_7:


//--------------------- .nv.info.triton_poi_fused_convolution_27 --------------------------
	.section	.nv.info.triton_poi_fused_convolution_27,"",@"SHT_CUDA_INFO"
	.sectionflags	@""
	.align	4


	//----- nvinfo : EIATTR_CUDA_API_VERSION
	.align		4
        /*0000*/ 	.byte	0x04, 0x37
        /*0002*/ 	.short	(.L_9 - .L_8)
.L_8:
        /*0004*/ 	.word	0x0000007c


	//----- nvinfo : EIATTR_KPARAM_INFO
	.align		4
.L_9:
        /*0008*/ 	.byte	0x04, 0x17
        /*000a*/ 	.short	(.L_11 - .L_10)
.L_10:
        /*000c*/ 	.word	0x00000000
        /*0010*/ 	.short	0x0002
        /*0012*/ 	.short	0x0010
        /*0014*/ 	.byte	0x00, 0xf0, 0x11, 0x00


	//----- nvinfo : EIATTR_KPARAM_INFO
	.align		4
.L_11:
        /*0018*/ 	.byte	0x04, 0x17
        /*001a*/ 	.short	(.L_13 - .L_12)
.L_12:
        /*001c*/ 	.word	0x00000000
        /*0020*/ 	.short	0x0001
        /*0022*/ 	.short	0x0008
        /*0024*/ 	.byte	0x00, 0xf4, 0x21, 0x00


	//----- nvinfo : EIATTR_KPARAM_INFO
	.align		4
.L_13:
        /*0028*/ 	.byte	0x04, 0x17
        /*002a*/ 	.short	(.L_15 - .L_14)
.L_14:
        /*002c*/ 	.word	0x00000000
        /*0030*/ 	.short	0x0000
        /*0032*/ 	.short	0x0000
        /*0034*/ 	.byte	0x00, 0xf4, 0x21, 0x00


	//----- nvinfo : EIATTR_SPARSE_MMA_MASK
	.align		4
.L_15:
        /*0038*/ 	.byte	0x03, 0x50
        /*003a*/ 	.short	0x0000


	//----- nvinfo : EIATTR_MAXREG_COUNT
	.align		4
        /*003c*/ 	.byte	0x03, 0x1b
        /*003e*/ 	.short	0x00ff


	//----- nvinfo : EIATTR_EXIT_INSTR_OFFSETS
	.align		4
        /*0040*/ 	.byte	0x04, 0x1c
        /*0042*/ 	.short	(.L_17 - .L_16)


	//   ....[0]....
.L_16:
        /*0044*/ 	.word	0x00000100


	//   ....[1]....
        /*0048*/ 	.word	0x00000120


	//----- nvinfo : EIATTR_REQNTID
	.align		4
.L_17:
        /*004c*/ 	.byte	0x04, 0x10
        /*004e*/ 	.short	(.L_19 - .L_18)
.L_18:
        /*0050*/ 	.word	0x00000020
        /*0054*/ 	.word	0x00000001
        /*0058*/ 	.word	0x00000001


	//----- nvinfo : EIATTR_CBANK_PARAM_SIZE
	.align		4
.L_19:
        /*005c*/ 	.byte	0x03, 0x19
        /*005e*/ 	.short	0x0014


	//----- nvinfo : EIATTR_PARAM_CBANK
	.align		4
        /*0060*/ 	.byte	0x04, 0x0a
        /*0062*/ 	.short	(.L_21 - .L_20)
	.align		4
.L_20:
        /*0064*/ 	.word	index@(.nv.constant0.triton_poi_fused_convolution_27)
        /*0068*/ 	.short	0x0210
        /*006a*/ 	.short	0x0014


	//----- nvinfo : EIATTR_SW_WAR
	.align		4
.L_21:
        /*006c*/ 	.byte	0x04, 0x36
        /*006e*/ 	.short	(.L_23 - .L_22)
.L_22:
        /*0070*/ 	.word	0x00000008
.L_23:


//--------------------- .nv.callgraph             --------------------------
	.section	.nv.callgraph,"",@"SHT_CUDA_CALLGRAPH"
	.align	4
	.sectionentsize	8
	.align		4
        /*0000*/ 	.word	0x00000000
	.align		4
        /*0004*/ 	.word	0xffffffff
	.align		4
        /*0008*/ 	.word	0x00000000
	.align		4
        /*000c*/ 	.word	0xfffffffe
	.align		4
        /*0010*/ 	.word	0x00000000
	.align		4
        /*0014*/ 	.word	0xfffffffd
	.align		4
        /*0018*/ 	.word	0x00000000
	.align		4
        /*001c*/ 	.word	0xfffffffc


//--------------------- .text.triton_poi_fused_convolution_27 --------------------------
	.section	.text.triton_poi_fused_convolution_27,"ax",@progbits
	.align	128
        .global         triton_poi_fused_convolution_27
        .type           triton_poi_fused_convolution_27,@function
        .size           triton_poi_fused_convolution_27,(.L_x_1 - triton_poi_fused_convolution_27)
        .other          triton_poi_fused_convolution_27,@"STO_CUDA_ENTRY STV_DEFAULT"
triton_poi_fused_convolution_27:
.text.triton_poi_fused_convolution_27:
[----:B------:R-:W0:Y:S02]  /*0000*/  LDC R1, c[0x0][0x28] ;  /* 0x00000a00ff017b82 */ /* 0x000e240000000800 */
[----:B------:R-:W1:Y:S01]  /*0010*/  S2R R6, SR_TID.X ;  /* 0x0000000000067919 */ /* 0x000e620000002100 */
[----:B------:R-:W2:Y:S01]  /*0020*/  LDC.64 R2, c[0x0][0x210] ;  /* 0x00008400ff027b82 */ /* 0x000ea20000000a00 */
[----:B------:R-:W-:Y:S01]  /*0030*/  ULDC.64 UR4, c[0x0][0x208] ;  /* 0x0000820000047ab9 */ /* 0x000fe20000000a00 */
[----:B------:R-:W3:Y:S06]  /*0040*/  S2R R7, SR_CTAID.X ;  /* 0x0000000000077919 */ /* 0x000eec0000002500 */
[----:B------:R-:W4:Y:S01]  /*0050*/  LDC.64 R4, c[0x0][0x218] ;  /* 0x00008600ff047b82 */ /* 0x000f220000000a00 */
[----:B-1----:R-:W-:Y:S01]  /*0060*/  LOP3.LUT R0, R6, 0x3, RZ, 0xc0, !PT ;  /* 0x0000000306007812 */ /* 0x002fe200078ec0ff */
[----:B----4-:R-:W4:Y:S04]  /*0070*/  LDG.E R5, desc[UR4][R4.64] ;  /* 0x0000000404057981 */ /* 0x010f28000c1e1900 */
[----:B---3--:R-:W-:-:S02]  /*0080*/  IMAD R7, R7, 0x4, R0 ;  /* 0x0000000407077824 */ /* 0x008fc400078e0200 */
[----:B------:R-:W-:Y:S02]  /*0090*/  IMAD.MOV.U32 R0, RZ, RZ, RZ ;  /* 0x000000ffff007224 */ /* 0x000fe400078e00ff */
[C---:B--2---:R-:W-:Y:S01]  /*00a0*/  IMAD.WIDE R2, R7.reuse, 0x4, R2 ;  /* 0x0000000407027825 */ /* 0x044fe200078e0202 */
[----:B------:R-:W-:-:S13]  /*00b0*/  ISETP.GE.AND P0, PT, R7, 0x4, PT ;  /* 0x000000040700780c */ /* 0x000fda0003f06270 */
[----:B------:R-:W4:Y:S01]  /*00c0*/  @!P0 LDG.E R0, desc[UR4][R2.64] ;  /* 0x0000000402008981 */ /* 0x000f22000c1e1900 */
[----:B------:R-:W-:-:S04]  /*00d0*/  LOP3.LUT P0, RZ, R6, 0x1c, RZ, 0xc0, !PT ;  /* 0x0000001c06ff7812 */ /* 0x000fc8000780c0ff */
[----:B------:R-:W-:Y:S01]  /*00e0*/  ISETP.LT.AND P0, PT, R7, 0x4, !P0 ;  /* 0x000000040700780c */ /* 0x000fe20004701270 */
[----:B----4-:R-:W-:-:S12]  /*00f0*/  FADD R7, R5, R0 ;  /* 0x0000000005077221 */ /* 0x010fd80000000000 */
[----:B------:R-:W-:Y:S05]  /*0100*/  @!P0 EXIT ;  /* 0x000000000000894d */ /* 0x000fea0003800000 */
[----:B------:R-:W-:Y:S01]  /*0110*/  STG.E desc[UR4][R2.64], R7 ;  /* 0x0000000702007986 */ /* 0x000fe2000c101904 */
[----:B------:R-:W-:Y:S05]  /*0120*/  EXIT ;  /* 0x000000000000794d */ /* 0x000fea0003800000 */
.L_x_0:
[----:B------:R-:W-:-:S00]  /*0130*/  BRA `(.L_x_0) ;  /* 0xfffffffc00fc7947 */ /* 0x000fc0000383ffff */
[----:B------:R-:W-:-:S00]  /*0140*/  NOP ;  /* 0x0000000000007918 */ /* 0x000fc00000000000 */
        /* <DEDUP_REMOVED lines=11> */
.L_x_1:


//--------------------- .nv.constant0.triton_poi_fused_convolution_27 --------------------------
	.section	.nv.constant0.triton_poi_fused_convolution_27,"a",@progbits
	.sectionflags	@""
	.align	4
.nv.constant0.triton_poi_fused_convolution_27:
	.zero		548
